//
// Generated by NVIDIA NVVM Compiler
//
// Compiler Build ID: CL-36424714
// Cuda compilation tools, release 13.0, V13.0.88
// Based on NVVM 20.0.0
//

.version 9.0
.target sm_100
.address_size 64

	// .globl	_Z4calciPdS_
.extern .shared .align 16 .b8 sdata[];

.visible .entry _Z4calciPdS_(
	.param .u32 _Z4calciPdS__param_0,
	.param .u64 .ptr .align 1 _Z4calciPdS__param_1,
	.param .u64 .ptr .align 1 _Z4calciPdS__param_2
)
{
	.reg .pred 	%p<17>;
	.reg .b32 	%r<20>;
	.reg .b64 	%rd<20>;
	.reg .b64 	%fd<20>;

	ld.param.u32 	%r4, [_Z4calciPdS__param_0];
	ld.param.u64 	%rd3, [_Z4calciPdS__param_1];
	ld.param.u64 	%rd4, [_Z4calciPdS__param_2];
	cvta.to.global.u64 	%rd1, %rd3;
	cvta.to.global.u64 	%rd2, %rd4;
	mov.u32 	%r5, %tid.y;
	mov.u32 	%r6, %ctaid.y;
	mov.u32 	%r7, %ntid.y;
	mad.lo.s32 	%r8, %r6, %r7, %r5;
	mov.u32 	%r9, %tid.x;
	mov.u32 	%r10, %ctaid.x;
	mov.u32 	%r11, %ntid.x;
	mad.lo.s32 	%r12, %r10, %r11, %r9;
	setp.ne.s32 	%p1, %r12, 0;
	add.s32 	%r13, %r4, -1;
	setp.ne.s32 	%p2, %r12, %r13;
	and.pred  	%p3, %p1, %p2;
	setp.ne.s32 	%p4, %r8, 0;
	and.pred  	%p5, %p4, %p3;
	setp.ne.s32 	%p6, %r8, %r13;
	and.pred  	%p7, %p5, %p6;
	@%p7 bra 	$L__BB0_2;
	mad.lo.s32 	%r19, %r12, %r4, %r8;
	mul.wide.s32 	%rd17, %r19, 8;
	add.s64 	%rd18, %rd2, %rd17;
	ld.global.f64 	%fd19, [%rd18];
	add.s64 	%rd19, %rd1, %rd17;
	st.global.f64 	[%rd19], %fd19;
	bra.uni 	$L__BB0_3;
$L__BB0_2:
	mul.lo.s32 	%r14, %r12, %r4;
	add.s32 	%r15, %r14, %r4;
	cvt.s64.s32 	%rd5, %r15;
	cvt.u64.u32 	%rd6, %r8;
	add.s64 	%rd7, %rd5, %rd6;
	shl.b64 	%rd8, %rd7, 3;
	add.s64 	%rd9, %rd2, %rd8;
	ld.global.f64 	%fd1, [%rd9+8];
	ld.global.f64 	%fd2, [%rd9+-8];
	add.s32 	%r16, %r12, -1;
	mul.lo.s32 	%r17, %r16, %r4;
	cvt.s64.s32 	%rd10, %r17;
	add.s64 	%rd11, %rd10, %rd6;
	shl.b64 	%rd12, %rd11, 3;
	add.s64 	%rd13, %rd2, %rd12;
	ld.global.f64 	%fd3, [%rd13+-8];
	ld.global.f64 	%fd4, [%rd13+8];
	add.s32 	%r18, %r14, %r8;
	mul.wide.s32 	%rd14, %r18, 8;
	add.s64 	%rd15, %rd2, %rd14;
	ld.global.f64 	%fd5, [%rd15];
	min.f64 	%fd6, %fd1, 0d7FEFFFFFFFFFFFFF;
	setp.gtu.f64 	%p8, %fd2, %fd6;
	setp.gtu.f64 	%p9, %fd2, 0d7FEFFFFFFFFFFFFF;
	setp.ltu.f64 	%p10, %fd2, %fd6;
	selp.f64 	%fd7, 0d7FEFFFFFFFFFFFFF, %fd2, %p10;
	selp.f64 	%fd8, 0d7FEFFFFFFFFFFFFF, %fd7, %p9;
	selp.f64 	%fd9, %fd6, %fd2, %p8;
	selp.f64 	%fd10, %fd8, %fd6, %p8;
	setp.gtu.f64 	%p11, %fd3, %fd9;
	setp.gtu.f64 	%p12, %fd3, %fd10;
	setp.ltu.f64 	%p13, %fd3, %fd9;
	selp.f64 	%fd11, %fd10, %fd3, %p13;
	selp.f64 	%fd12, %fd10, %fd11, %p12;
	selp.f64 	%fd13, %fd9, %fd3, %p11;
	selp.f64 	%fd14, %fd12, %fd9, %p11;
	setp.gtu.f64 	%p14, %fd4, %fd13;
	setp.gtu.f64 	%p15, %fd4, %fd14;
	setp.ltu.f64 	%p16, %fd4, %fd13;
	selp.f64 	%fd15, %fd14, %fd4, %p16;
	selp.f64 	%fd16, %fd14, %fd15, %p15;
	selp.f64 	%fd17, %fd16, %fd13, %p14;
	add.f64 	%fd18, %fd5, %fd17;
	add.s64 	%rd16, %rd1, %rd14;
	st.global.f64 	[%rd16], %fd18;
$L__BB0_3:
	bar.sync 	0;
	ret;

}
	// .globl	_Z6reducePdiiS_
.visible .entry _Z6reducePdiiS_(
	.param .u64 .ptr .align 1 _Z6reducePdiiS__param_0,
	.param .u32 _Z6reducePdiiS__param_1,
	.param .u32 _Z6reducePdiiS__param_2,
	.param .u64 .ptr .align 1 _Z6reducePdiiS__param_3
)
{
	.reg .pred 	%p<6>;
	.reg .b32 	%r<25>;
	.reg .b64 	%rd<10>;
	.reg .b64 	%fd<6>;

	ld.param.u64 	%rd1, [_Z6reducePdiiS__param_0];
	ld.param.u32 	%r8, [_Z6reducePdiiS__param_1];
	ld.param.u32 	%r9, [_Z6reducePdiiS__param_2];
	ld.param.u64 	%rd2, [_Z6reducePdiiS__param_3];
	mov.u32 	%r10, %tid.x;
	mov.u32 	%r11, %ntid.x;
	mov.u32 	%r12, %tid.y;
	mad.lo.s32 	%r1, %r10, %r11, %r12;
	mov.u32 	%r13, %ctaid.x;
	mov.u32 	%r14, %ctaid.y;
	mad.lo.s32 	%r2, %r8, %r13, %r14;
	mov.u32 	%r15, %ntid.y;
	mul.lo.s32 	%r3, %r11, %r15;
	mad.lo.s32 	%r4, %r2, %r3, %r1;
	mul.lo.s32 	%r16, %r9, %r9;
	setp.ge.u32 	%p1, %r4, %r16;
	shl.b32 	%r17, %r1, 3;
	mov.u32 	%r18, sdata;
	add.s32 	%r5, %r18, %r17;
	@%p1 bra 	$L__BB1_2;
	cvta.to.global.u64 	%rd4, %rd1;
	mul.wide.u32 	%rd5, %r4, 8;
	add.s64 	%rd6, %rd4, %rd5;
	ld.global.f64 	%fd1, [%rd6];
	st.shared.f64 	[%r5], %fd1;
	bra.uni 	$L__BB1_3;
$L__BB1_2:
	mov.b64 	%rd3, 0;
	st.shared.u64 	[%r5], %rd3;
$L__BB1_3:
	bar.sync 	0;
	setp.lt.u32 	%p2, %r3, 2;
	@%p2 bra 	$L__BB1_8;
	mov.b32 	%r24, 1;
$L__BB1_5:
	shl.b32 	%r7, %r24, 1;
	add.s32 	%r20, %r7, 4194303;
	and.b32  	%r21, %r20, %r1;
	setp.ne.s32 	%p3, %r21, 0;
	@%p3 bra 	$L__BB1_7;
	shl.b32 	%r22, %r24, 3;
	add.s32 	%r23, %r5, %r22;
	ld.shared.f64 	%fd2, [%r23];
	ld.shared.f64 	%fd3, [%r5];
	add.f64 	%fd4, %fd2, %fd3;
	st.shared.f64 	[%r5], %fd4;
$L__BB1_7:
	bar.sync 	0;
	setp.lt.u32 	%p4, %r7, %r3;
	mov.u32 	%r24, %r7;
	@%p4 bra 	$L__BB1_5;
$L__BB1_8:
	setp.ne.s32 	%p5, %r1, 0;
	@%p5 bra 	$L__BB1_10;
	ld.shared.f64 	%fd5, [sdata];
	cvta.to.global.u64 	%rd7, %rd2;
	mul.wide.u32 	%rd8, %r2, 8;
	add.s64 	%rd9, %rd7, %rd8;
	st.global.f64 	[%rd9], %fd5;
$L__BB1_10:
	ret;

}
	// .globl	_Z12verificationPdi
.visible .entry _Z12verificationPdi(
	.param .u64 .ptr .align 1 _Z12verificationPdi_param_0,
	.param .u32 _Z12verificationPdi_param_1
)
{
	.reg .pred 	%p<12>;
	.reg .b32 	%r<32>;
	.reg .b64 	%rd<34>;
	.reg .b64 	%fd<93>;

	ld.param.u64 	%rd7, [_Z12verificationPdi_param_0];
	ld.param.u32 	%r18, [_Z12verificationPdi_param_1];
	cvta.to.global.u64 	%rd1, %rd7;
	setp.lt.s32 	%p1, %r18, 1;
	mov.f64 	%fd91, 0d0000000000000000;
	@%p1 bra 	$L__BB2_16;
	and.b32  	%r1, %r18, 15;
	add.s32 	%r2, %r1, -1;
	and.b32  	%r3, %r18, 7;
	add.s32 	%r4, %r3, -1;
	and.b32  	%r5, %r18, 2147483632;
	and.b32  	%r6, %r18, 3;
	neg.s32 	%r7, %r5;
	add.s64 	%rd2, %rd1, 64;
	mov.f64 	%fd91, 0d0000000000000000;
	mov.b32 	%r27, 0;
$L__BB2_2:
	setp.lt.u32 	%p2, %r18, 16;
	mul.lo.s32 	%r9, %r27, %r18;
	mov.b32 	%r30, 0;
	@%p2 bra 	$L__BB2_5;
	mul.wide.u32 	%rd8, %r9, 8;
	add.s64 	%rd33, %rd2, %rd8;
	mov.u32 	%r28, %r7;
$L__BB2_4:
	.pragma "nounroll";
	ld.global.f64 	%fd20, [%rd33+-64];
	add.f64 	%fd21, %fd91, %fd20;
	ld.global.f64 	%fd22, [%rd33+-56];
	add.f64 	%fd23, %fd21, %fd22;
	ld.global.f64 	%fd24, [%rd33+-48];
	add.f64 	%fd25, %fd23, %fd24;
	ld.global.f64 	%fd26, [%rd33+-40];
	add.f64 	%fd27, %fd25, %fd26;
	ld.global.f64 	%fd28, [%rd33+-32];
	add.f64 	%fd29, %fd27, %fd28;
	ld.global.f64 	%fd30, [%rd33+-24];
	add.f64 	%fd31, %fd29, %fd30;
	ld.global.f64 	%fd32, [%rd33+-16];
	add.f64 	%fd33, %fd31, %fd32;
	ld.global.f64 	%fd34, [%rd33+-8];
	add.f64 	%fd35, %fd33, %fd34;
	ld.global.f64 	%fd36, [%rd33];
	add.f64 	%fd37, %fd35, %fd36;
	ld.global.f64 	%fd38, [%rd33+8];
	add.f64 	%fd39, %fd37, %fd38;
	ld.global.f64 	%fd40, [%rd33+16];
	add.f64 	%fd41, %fd39, %fd40;
	ld.global.f64 	%fd42, [%rd33+24];
	add.f64 	%fd43, %fd41, %fd42;
	ld.global.f64 	%fd44, [%rd33+32];
	add.f64 	%fd45, %fd43, %fd44;
	ld.global.f64 	%fd46, [%rd33+40];
	add.f64 	%fd47, %fd45, %fd46;
	ld.global.f64 	%fd48, [%rd33+48];
	add.f64 	%fd49, %fd47, %fd48;
	ld.global.f64 	%fd50, [%rd33+56];
	add.f64 	%fd91, %fd49, %fd50;
	add.s32 	%r28, %r28, 16;
	add.s64 	%rd33, %rd33, 128;
	setp.ne.s32 	%p3, %r28, 0;
	mov.u32 	%r30, %r5;
	@%p3 bra 	$L__BB2_4;
$L__BB2_5:
	setp.eq.s32 	%p4, %r1, 0;
	@%p4 bra 	$L__BB2_15;
	setp.lt.u32 	%p5, %r2, 7;
	@%p5 bra 	$L__BB2_8;
	add.s32 	%r21, %r30, %r9;
	mul.wide.u32 	%rd9, %r21, 8;
	add.s64 	%rd10, %rd1, %rd9;
	ld.global.f64 	%fd52, [%rd10];
	add.f64 	%fd53, %fd91, %fd52;
	cvt.u64.u32 	%rd11, %r9;
	cvt.u64.u32 	%rd12, %r30;
	add.s64 	%rd13, %rd12, %rd11;
	shl.b64 	%rd14, %rd13, 3;
	add.s64 	%rd15, %rd1, %rd14;
	ld.global.f64 	%fd54, [%rd15+8];
	add.f64 	%fd55, %fd53, %fd54;
	ld.global.f64 	%fd56, [%rd15+16];
	add.f64 	%fd57, %fd55, %fd56;
	ld.global.f64 	%fd58, [%rd15+24];
	add.f64 	%fd59, %fd57, %fd58;
	ld.global.f64 	%fd60, [%rd15+32];
	add.f64 	%fd61, %fd59, %fd60;
	ld.global.f64 	%fd62, [%rd15+40];
	add.f64 	%fd63, %fd61, %fd62;
	ld.global.f64 	%fd64, [%rd15+48];
	add.f64 	%fd65, %fd63, %fd64;
	ld.global.f64 	%fd66, [%rd15+56];
	add.f64 	%fd91, %fd65, %fd66;
	add.s32 	%r30, %r30, 8;
$L__BB2_8:
	setp.eq.s32 	%p6, %r3, 0;
	@%p6 bra 	$L__BB2_15;
	setp.lt.u32 	%p7, %r4, 3;
	@%p7 bra 	$L__BB2_11;
	add.s32 	%r22, %r30, %r9;
	mul.wide.u32 	%rd16, %r22, 8;
	add.s64 	%rd17, %rd1, %rd16;
	ld.global.f64 	%fd68, [%rd17];
	add.f64 	%fd69, %fd91, %fd68;
	cvt.u64.u32 	%rd18, %r9;
	cvt.u64.u32 	%rd19, %r30;
	add.s64 	%rd20, %rd19, %rd18;
	shl.b64 	%rd21, %rd20, 3;
	add.s64 	%rd22, %rd1, %rd21;
	ld.global.f64 	%fd70, [%rd22+8];
	add.f64 	%fd71, %fd69, %fd70;
	ld.global.f64 	%fd72, [%rd22+16];
	add.f64 	%fd73, %fd71, %fd72;
	ld.global.f64 	%fd74, [%rd22+24];
	add.f64 	%fd91, %fd73, %fd74;
	add.s32 	%r30, %r30, 4;
$L__BB2_11:
	setp.eq.s32 	%p8, %r6, 0;
	@%p8 bra 	$L__BB2_15;
	setp.eq.s32 	%p9, %r6, 1;
	add.s32 	%r23, %r30, %r9;
	mul.wide.u32 	%rd23, %r23, 8;
	add.s64 	%rd24, %rd1, %rd23;
	ld.global.f64 	%fd75, [%rd24];
	add.f64 	%fd91, %fd91, %fd75;
	@%p9 bra 	$L__BB2_15;
	setp.eq.s32 	%p10, %r6, 2;
	cvt.u64.u32 	%rd25, %r9;
	cvt.u64.u32 	%rd26, %r30;
	add.s64 	%rd27, %rd26, %rd25;
	shl.b64 	%rd28, %rd27, 3;
	add.s64 	%rd6, %rd1, %rd28;
	ld.global.f64 	%fd76, [%rd6+8];
	add.f64 	%fd91, %fd91, %fd76;
	@%p10 bra 	$L__BB2_15;
	ld.global.f64 	%fd77, [%rd6+16];
	add.f64 	%fd91, %fd91, %fd77;
$L__BB2_15:
	add.s32 	%r27, %r27, 1;
	setp.ne.s32 	%p11, %r27, %r18;
	@%p11 bra 	$L__BB2_2;
$L__BB2_16:
	cvt.rn.f64.s32 	%fd78, %r18;
	mul.f64 	%fd79, %fd78, 0d3FE0000000000000;
	cvt.rmi.f64.f64 	%fd80, %fd79;
	cvt.rzi.s32.f64 	%r24, %fd80;
	mad.lo.s32 	%r25, %r24, %r18, %r24;
	mul.wide.s32 	%rd29, %r25, 8;
	add.s64 	%rd30, %rd1, %rd29;
	ld.global.f64 	%fd81, [%rd30];
	mul.lo.s32 	%r26, %r18, 37;
	mul.wide.s32 	%rd31, %r26, 8;
	add.s64 	%rd32, %rd1, %rd31;
	ld.global.f64 	%fd82, [%rd32+376];
	st.global.f64 	[%rd1], %fd91;
	st.global.f64 	[%rd1+8], %fd81;
	st.global.f64 	[%rd1+16], %fd82;
	ret;

}


// ===== COMPILED SASS (sm_100) =====

	.target	sm_100

	.elftype	@"ET_EXEC"


//--------------------- .note.nv.tkinfo           --------------------------
	.section	.note.nv.tkinfo,"",@"SHT_NOTE"
	.sectionflags	@"SHF_NOTE_NV_TKINFO"
	.tkinfo
        /*0018*/ 	.word	0x00000002
        /*0030*/ 	.string	""
        /*0030*/ 	.string	"ptxas"
        /*0030*/ 	.string	"Cuda compilation tools, release 13.0, V13.0.88"
        /*0030*/ 	.string	"Build cuda_13.0.r13.0/compiler.36424714_0"
        /*0030*/ 	.string	"-arch sm_100 -m 64 "



//--------------------- .note.nv.cuinfo           --------------------------
	.section	.note.nv.cuinfo,"",@"SHT_NOTE"
	.sectionflags	@"SHF_NOTE_NV_CUINFO"
        /*0018*/ 	.short	0x0002
        /*001a*/ 	.short	0x0064
        /*001c*/ 	.short	0x0082
	.zero		2


//--------------------- .nv.info                  --------------------------
	.section	.nv.info,"",@"SHT_CUDA_INFO"
	.align	4


	//----- nvinfo : EIATTR_REGCOUNT
	.align		4
        /*0000*/ 	.byte	0x04, 0x2f
        /*0002*/ 	.short	(.L_1 - .L_0)
	.align		4
.L_0:
        /*0004*/ 	.word	index@(_Z4calciPdS_)
        /*0008*/ 	.word	0x00000014


	//----- nvinfo : EIATTR_FRAME_SIZE
	.align		4
.L_1:
        /*000c*/ 	.byte	0x04, 0x11
        /*000e*/ 	.short	(.L_3 - .L_2)
	.align		4
.L_2:
        /*0010*/ 	.word	index@(_Z4calciPdS_)
        /*0014*/ 	.word	0x00000000


	//----- nvinfo : EIATTR_REGCOUNT
	.align		4
.L_3:
        /*0018*/ 	.byte	0x04, 0x2f
        /*001a*/ 	.short	(.L_5 - .L_4)
	.align		4
.L_4:
        /*001c*/ 	.word	index@(_Z6reducePdiiS_)
        /*0020*/ 	.word	0x0000000c


	//----- nvinfo : EIATTR_FRAME_SIZE
	.align		4
.L_5:
        /*0024*/ 	.byte	0x04, 0x11
        /*0026*/ 	.short	(.L_7 - .L_6)
	.align		4
.L_6:
        /*0028*/ 	.word	index@(_Z6reducePdiiS_)
        /*002c*/ 	.word	0x00000000


	//----- nvinfo : EIATTR_REGCOUNT
	.align		4
.L_7:
        /*0030*/ 	.byte	0x04, 0x2f
        /*0032*/ 	.short	(.L_9 - .L_8)
	.align		4
.L_8:
        /*0034*/ 	.word	index@(_Z12verificationPdi)
        /*0038*/ 	.word	0x0000001f


	//----- nvinfo : EIATTR_FRAME_SIZE
	.align		4
.L_9:
        /*003c*/ 	.byte	0x04, 0x11
        /*003e*/ 	.short	(.L_11 - .L_10)
	.align		4
.L_10:
        /*0040*/ 	.word	index@(_Z12verificationPdi)
        /*0044*/ 	.word	0x00000000


	//----- nvinfo : EIATTR_MIN_STACK_SIZE
	.align		4
.L_11:
        /*0048*/ 	.byte	0x04, 0x12
        /*004a*/ 	.short	(.L_13 - .L_12)
	.align		4
.L_12:
        /*004c*/ 	.word	index@(_Z12verificationPdi)
        /*0050*/ 	.word	0x00000000


	//----- nvinfo : EIATTR_MIN_STACK_SIZE
	.align		4
.L_13:
        /*0054*/ 	.byte	0x04, 0x12
        /*0056*/ 	.short	(.L_15 - .L_14)
	.align		4
.L_14:
        /*0058*/ 	.word	index@(_Z6reducePdiiS_)
        /*005c*/ 	.word	0x00000000


	//----- nvinfo : EIATTR_MIN_STACK_SIZE
	.align		4
.L_15:
        /*0060*/ 	.byte	0x04, 0x12
        /*0062*/ 	.short	(.L_17 - .L_16)
	.align		4
.L_16:
        /*0064*/ 	.word	index@(_Z4calciPdS_)
        /*0068*/ 	.word	0x00000000
.L_17:


//--------------------- .nv.compat                --------------------------
	.section	.nv.compat,"",@"SHT_CUDA_COMPAT_INFO"
	.align	4
        /*0000*/ 	.byte	0x02, 0x09, 0x00, 0x00, 0x02, 0x02, 0x01, 0x00, 0x02, 0x05, 0x05, 0x00, 0x03, 0x07, 0x01, 0x01
        /*0010*/ 	.byte	0x02, 0x03, 0x00, 0x00, 0x02, 0x06, 0x01, 0x00, 0x04, 0x0b, 0x08, 0x00, 0x01, 0x00, 0x00, 0x00
        /*0020*/ 	.byte	0x00, 0x00, 0x00, 0x00


//--------------------- .nv.info._Z12verificationPdi --------------------------
	.section	.nv.info._Z12verificationPdi,"",@"SHT_CUDA_INFO"
	.sectionflags	@""
	.align	4


	//----- nvinfo : EIATTR_CUDA_API_VERSION
	.align		4
        /*0000*/ 	.byte	0x04, 0x37
        /*0002*/ 	.short	(.L_19 - .L_18)
.L_18:
        /*0004*/ 	.word	0x00000082


	//----- nvinfo : EIATTR_KPARAM_INFO
	.align		4
.L_19:
        /*0008*/ 	.byte	0x04, 0x17
        /*000a*/ 	.short	(.L_21 - .L_20)
.L_20:
        /*000c*/ 	.word	0x00000000
        /*0010*/ 	.short	0x0001
        /*0012*/ 	.short	0x0008
        /*0014*/ 	.byte	0x00, 0xf0, 0x11, 0x00


	//----- nvinfo : EIATTR_KPARAM_INFO
	.align		4
.L_21:
        /*0018*/ 	.byte	0x04, 0x17
        /*001a*/ 	.short	(.L_23 - .L_22)
.L_22:
        /*001c*/ 	.word	0x00000000
        /*0020*/ 	.short	0x0000
        /*0022*/ 	.short	0x0000
        /*0024*/ 	.byte	0x00, 0xf5, 0x21, 0x00


	//----- nvinfo : EIATTR_SPARSE_MMA_MASK
	.align		4
.L_23:
        /*0028*/ 	.byte	0x03, 0x50
        /*002a*/ 	.short	0x0000


	//----- nvinfo : EIATTR_MAXREG_COUNT
	.align		4
        /*002c*/ 	.byte	0x03, 0x1b
        /*002e*/ 	.short	0x00ff


	//----- nvinfo : EIATTR_MERCURY_ISA_VERSION
	.align		4
        /*0030*/ 	.byte	0x03, 0x5f
        /*0032*/ 	.short	0x0101


	//----- nvinfo : EIATTR_VRC_CTA_INIT_COUNT
	.align		4
        /*0034*/ 	.byte	0x02, 0x4a
	.zero		1
	.zero		1


	//----- nvinfo : EIATTR_EXIT_INSTR_OFFSETS
	.align		4
        /*0038*/ 	.byte	0x04, 0x1c
        /*003a*/ 	.short	(.L_25 - .L_24)


	//   ....[0]....
.L_24:
        /*003c*/ 	.word	0x000009c0


	//----- nvinfo : EIATTR_CBANK_PARAM_SIZE
	.align		4
.L_25:
        /*0040*/ 	.byte	0x03, 0x19
        /*0042*/ 	.short	0x000c


	//----- nvinfo : EIATTR_PARAM_CBANK
	.align		4
        /*0044*/ 	.byte	0x04, 0x0a
        /*0046*/ 	.short	(.L_27 - .L_26)
	.align		4
.L_26:
        /*0048*/ 	.word	index@(.nv.constant0._Z12verificationPdi)
        /*004c*/ 	.short	0x0380
        /*004e*/ 	.short	0x000c


	//----- nvinfo : EIATTR_SW_WAR
	.align		4
.L_27:
        /*0050*/ 	.byte	0x04, 0x36
        /*0052*/ 	.short	(.L_29 - .L_28)
.L_28:
        /*0054*/ 	.word	0x00000008
.L_29:


//--------------------- .nv.info._Z6reducePdiiS_  --------------------------
	.section	.nv.info._Z6reducePdiiS_,"",@"SHT_CUDA_INFO"
	.sectionflags	@""
	.align	4


	//----- nvinfo : EIATTR_CUDA_API_VERSION
	.align		4
        /*0000*/ 	.byte	0x04, 0x37
        /*0002*/ 	.short	(.L_31 - .L_30)
.L_30:
        /*0004*/ 	.word	0x00000082


	//----- nvinfo : EIATTR_KPARAM_INFO
	.align		4
.L_31:
        /*0008*/ 	.byte	0x04, 0x17
        /*000a*/ 	.short	(.L_33 - .L_32)
.L_32:
        /*000c*/ 	.word	0x00000000
        /*0010*/ 	.short	0x0003
        /*0012*/ 	.short	0x0010
        /*0014*/ 	.byte	0x00, 0xf5, 0x21, 0x00


	//----- nvinfo : EIATTR_KPARAM_INFO
	.align		4
.L_33:
        /*0018*/ 	.byte	0x04, 0x17
        /*001a*/ 	.short	(.L_35 - .L_34)
.L_34:
        /*001c*/ 	.word	0x00000000
        /*0020*/ 	.short	0x0002
        /*0022*/ 	.short	0x000c
        /*0024*/ 	.byte	0x00, 0xf0, 0x11, 0x00


	//----- nvinfo : EIATTR_KPARAM_INFO
	.align		4
.L_35:
        /*0028*/ 	.byte	0x04, 0x17
        /*002a*/ 	.short	(.L_37 - .L_36)
.L_36:
        /*002c*/ 	.word	0x00000000
        /*0030*/ 	.short	0x0001
        /*0032*/ 	.short	0x0008
        /*0034*/ 	.byte	0x00, 0xf0, 0x11, 0x00


	//----- nvinfo : EIATTR_KPARAM_INFO
	.align		4
.L_37:
        /*0038*/ 	.byte	0x04, 0x17
        /*003a*/ 	.short	(.L_39 - .L_38)
.L_38:
        /*003c*/ 	.word	0x00000000
        /*0040*/ 	.short	0x0000
        /*0042*/ 	.short	0x0000
        /*0044*/ 	.byte	0x00, 0xf5, 0x21, 0x00


	//----- nvinfo : EIATTR_SPARSE_MMA_MASK
	.align		4
.L_39:
        /*0048*/ 	.byte	0x03, 0x50
        /*004a*/ 	.short	0x0000


	//----- nvinfo : EIATTR_MAXREG_COUNT
	.align		4
        /*004c*/ 	.byte	0x03, 0x1b
        /*004e*/ 	.short	0x00ff


	//----- nvinfo : EIATTR_NUM_BARRIERS
	.align		4
        /*0050*/ 	.byte	0x02, 0x4c
        /*0052*/ 	.byte	0x01
	.zero		1


	//----- nvinfo : EIATTR_MERCURY_ISA_VERSION
	.align		4
        /*0054*/ 	.byte	0x03, 0x5f
        /*0056*/ 	.short	0x0101


	//----- nvinfo : EIATTR_VRC_CTA_INIT_COUNT
	.align		4
        /*0058*/ 	.byte	0x02, 0x4a
	.zero		1
	.zero		1


	//----- nvinfo : EIATTR_EXIT_INSTR_OFFSETS
	.align		4
        /*005c*/ 	.byte	0x04, 0x1c
        /*005e*/ 	.short	(.L_41 - .L_40)


	//   ....[0]....
.L_40:
        /*0060*/ 	.word	0x00000290


	//   ....[1]....
        /*0064*/ 	.word	0x00000310


	//----- nvinfo : EIATTR_CBANK_PARAM_SIZE
	.align		4
.L_41:
        /*0068*/ 	.byte	0x03, 0x19
        /*006a*/ 	.short	0x0018


	//----- nvinfo : EIATTR_PARAM_CBANK
	.align		4
        /*006c*/ 	.byte	0x04, 0x0a
        /*006e*/ 	.short	(.L_43 - .L_42)
	.align		4
.L_42:
        /*0070*/ 	.word	index@(.nv.constant0._Z6reducePdiiS_)
        /*0074*/ 	.short	0x0380
        /*0076*/ 	.short	0x0018


	//----- nvinfo : EIATTR_SW_WAR
	.align		4
.L_43:
        /*0078*/ 	.byte	0x04, 0x36
        /*007a*/ 	.short	(.L_45 - .L_44)
.L_44:
        /*007c*/ 	.word	0x00000008
.L_45:


//--------------------- .nv.info._Z4calciPdS_     --------------------------
	.section	.nv.info._Z4calciPdS_,"",@"SHT_CUDA_INFO"
	.sectionflags	@""
	.align	4


	//----- nvinfo : EIATTR_CUDA_API_VERSION
	.align		4
        /*0000*/ 	.byte	0x04, 0x37
        /*0002*/ 	.short	(.L_47 - .L_46)
.L_46:
        /*0004*/ 	.word	0x00000082


	//----- nvinfo : EIATTR_KPARAM_INFO
	.align		4
.L_47:
        /*0008*/ 	.byte	0x04, 0x17
        /*000a*/ 	.short	(.L_49 - .L_48)
.L_48:
        /*000c*/ 	.word	0x00000000
        /*0010*/ 	.short	0x0002
        /*0012*/ 	.short	0x0010
        /*0014*/ 	.byte	0x00, 0xf5, 0x21, 0x00


	//----- nvinfo : EIATTR_KPARAM_INFO
	.align		4
.L_49:
        /*0018*/ 	.byte	0x04, 0x17
        /*001a*/ 	.short	(.L_51 - .L_50)
.L_50:
        /*001c*/ 	.word	0x00000000
        /*0020*/ 	.short	0x0001
        /*0022*/ 	.short	0x0008
        /*0024*/ 	.byte	0x00, 0xf5, 0x21, 0x00


	//----- nvinfo : EIATTR_KPARAM_INFO
	.align		4
.L_51:
        /*0028*/ 	.byte	0x04, 0x17
        /*002a*/ 	.short	(.L_53 - .L_52)
.L_52:
        /*002c*/ 	.word	0x00000000
        /*0030*/ 	.short	0x0000
        /*0032*/ 	.short	0x0000
        /*0034*/ 	.byte	0x00, 0xf0, 0x11, 0x00


	//----- nvinfo : EIATTR_SPARSE_MMA_MASK
	.align		4
.L_53:
        /*0038*/ 	.byte	0x03, 0x50
        /*003a*/ 	.short	0x0000


	//----- nvinfo : EIATTR_MAXREG_COUNT
	.align		4
        /*003c*/ 	.byte	0x03, 0x1b
        /*003e*/ 	.short	0x00ff


	//----- nvinfo : EIATTR_NUM_BARRIERS
	.align		4
        /*0040*/ 	.byte	0x02, 0x4c
        /*0042*/ 	.byte	0x01
	.zero		1


	//----- nvinfo : EIATTR_MERCURY_ISA_VERSION
	.align		4
        /*0044*/ 	.byte	0x03, 0x5f
        /*0046*/ 	.short	0x0101


	//----- nvinfo : EIATTR_VRC_CTA_INIT_COUNT
	.align		4
        /*0048*/ 	.byte	0x02, 0x4a
	.zero		1
	.zero		1


	//----- nvinfo : EIATTR_EXIT_INSTR_OFFSETS
	.align		4
        /*004c*/ 	.byte	0x04, 0x1c
        /*004e*/ 	.short	(.L_55 - .L_54)


	//   ....[0]....
.L_54:
        /*0050*/ 	.word	0x00000590


	//----- nvinfo : EIATTR_CRS_STACK_SIZE
	.align		4
.L_55:
        /*0054*/ 	.byte	0x04, 0x1e
        /*0056*/ 	.short	(.L_57 - .L_56)
.L_56:
        /*0058*/ 	.word	0x00000000


	//----- nvinfo : EIATTR_CBANK_PARAM_SIZE
	.align		4
.L_57:
        /*005c*/ 	.byte	0x03, 0x19
        /*005e*/ 	.short	0x0018


	//----- nvinfo : EIATTR_PARAM_CBANK
	.align		4
        /*0060*/ 	.byte	0x04, 0x0a
        /*0062*/ 	.short	(.L_59 - .L_58)
	.align		4
.L_58:
        /*0064*/ 	.word	index@(.nv.constant0._Z4calciPdS_)
        /*0068*/ 	.short	0x0380
        /*006a*/ 	.short	0x0018


	//----- nvinfo : EIATTR_SW_WAR
	.align		4
.L_59:
        /*006c*/ 	.byte	0x04, 0x36
        /*006e*/ 	.short	(.L_61 - .L_60)
.L_60:
        /*0070*/ 	.word	0x00000008
.L_61:


//--------------------- .nv.callgraph             --------------------------
	.section	.nv.callgraph,"",@"SHT_CUDA_CALLGRAPH"
	.align	4
	.sectionentsize	8
	.align		4
        /*0000*/ 	.word	0x00000000
	.align		4
        /*0004*/ 	.word	0xffffffff
	.align		4
        /*0008*/ 	.word	0x00000000
	.align		4
        /*000c*/ 	.word	0xfffffffe
	.align		4
        /*0010*/ 	.word	0x00000000
	.align		4
        /*0014*/ 	.word	0xfffffffd
	.align		4
        /*0018*/ 	.word	0x00000000
	.align		4
        /*001c*/ 	.word	0xfffffffc


//--------------------- .text._Z12verificationPdi --------------------------
	.section	.text._Z12verificationPdi,"ax",@progbits
	.align	128
        .global         _Z12verificationPdi
        .type           _Z12verificationPdi,@function
        .size           _Z12verificationPdi,(.L_x_14 - _Z12verificationPdi)
        .other          _Z12verificationPdi,@"STO_CUDA_ENTRY STV_DEFAULT"
_Z12verificationPdi:
.text._Z12verificationPdi:
[----:B------:R-:W-:Y:S01]  /*0000*/  LDC R1, c[0x0][0x37c] ;  /* 0x0000df00ff017b82 */ /* 0x000fe20000000800 */
[----:B------:R-:W0:Y:S01]  /*0010*/  LDCU UR6, c[0x0][0x388] ;  /* 0x00007100ff0677ac */ /* 0x000e220008000800 */
[----:B------:R-:W-:Y:S01]  /*0020*/  CS2R R22, SRZ ;  /* 0x0000000000167805 */ /* 0x000fe2000001ff00 */
[----:B------:R-:W1:Y:S01]  /*0030*/  LDCU.64 UR4, c[0x0][0x380] ;  /* 0x00007000ff0477ac */ /* 0x000e620008000a00 */
[----:B------:R-:W-:Y:S01]  /*0040*/  UMOV UR7, 0x0 ;  /* 0x0000000000077882 */ /* 0x000fe20000000000 */
[----:B------:R-:W2:Y:S01]  /*0050*/  LDCU.64 UR8, c[0x0][0x358] ;  /* 0x00006b00ff0877ac */ /* 0x000ea20008000a00 */
[----:B0-----:R-:W-:Y:S01]  /*0060*/  IMAD.U32 R0, RZ, RZ, UR6 ;  /* 0x00000006ff007e24 */ /* 0x001fe2000f8e00ff */
[----:B------:R-:W-:Y:S02]  /*0070*/  UMOV UR6, 0x40 ;  /* 0x0000004000067882 */ /* 0x000fe40000000000 */
[----:B-1----:R-:W-:Y:S02]  /*0080*/  UIMAD.WIDE.U32 UR6, UR4, 0x1, UR6 ;  /* 0x00000001040678a5 */ /* 0x002fe4000f8e0006 */
[----:B------:R-:W-:-:S13]  /*0090*/  ISETP.GE.AND P0, PT, R0, 0x1, PT ;  /* 0x000000010000780c */ /* 0x000fda0003f06270 */
[----:B--2---:R-:W-:Y:S05]  /*00a0*/  @!P0 BRA `(.L_x_0) ;  /* 0x00000008000c8947 */ /* 0x004fea0003800000 */
[C---:B------:R-:W-:Y:S02]  /*00b0*/  LOP3.LUT R2, R0.reuse, 0xf, RZ, 0xc0, !PT ;  /* 0x0000000f00027812 */ /* 0x040fe400078ec0ff */
[----:B------:R-:W-:Y:S02]  /*00c0*/  CS2R R22, SRZ ;  /* 0x0000000000167805 */ /* 0x000fe4000001ff00 */
[----:B------:R-:W-:Y:S01]  /*00d0*/  LOP3.LUT R3, R0, 0x7, RZ, 0xc0, !PT ;  /* 0x0000000700037812 */ /* 0x000fe200078ec0ff */
[----:B------:R-:W-:Y:S01]  /*00e0*/  UIADD3 UR5, UPT, UPT, UR7, UR5, URZ ;  /* 0x0000000507057290 */ /* 0x000fe2000fffe0ff */
[----:B------:R-:W-:Y:S01]  /*00f0*/  VIADD R4, R2, 0xffffffff ;  /* 0xffffffff02047836 */ /* 0x000fe20000000000 */
[----:B------:R-:W-:Y:S02]  /*0100*/  UMOV UR4, URZ ;  /* 0x000000ff00047c82 */ /* 0x000fe40008000000 */
[----:B------:R-:W-:Y:S02]  /*0110*/  VIADD R5, R3, 0xffffffff ;  /* 0xffffffff03057836 */ /* 0x000fe40000000000 */
[----:B------:R-:W-:-:S02]  /*0120*/  ISETP.GE.U32.AND P1, PT, R4, 0x7, PT ;  /* 0x000000070400780c */ /* 0x000fc40003f26070 */
[C---:B------:R-:W-:Y:S02]  /*0130*/  LOP3.LUT R4, R0.reuse, 0x7ffffff0, RZ, 0xc0, !PT ;  /* 0x7ffffff000047812 */ /* 0x040fe400078ec0ff */
[----:B------:R-:W-:Y:S02]  /*0140*/  ISETP.GE.U32.AND P2, PT, R5, 0x3, PT ;  /* 0x000000030500780c */ /* 0x000fe40003f46070 */
[----:B------:R-:W-:Y:S01]  /*0150*/  LOP3.LUT R5, R0, 0x3, RZ, 0xc0, !PT ;  /* 0x0000000300057812 */ /* 0x000fe200078ec0ff */
[----:B------:R-:W-:-:S10]  /*0160*/  IMAD.MOV R24, RZ, RZ, -R4 ;  /* 0x000000ffff187224 */ /* 0x000fd400078e0a04 */
.L_x_6:
[----:B------:R-:W0:Y:S01]  /*0170*/  LDC R0, c[0x0][0x388] ;  /* 0x0000e200ff007b82 */ /* 0x000e220000000800 */
[----:B------:R-:W-:Y:S01]  /*0180*/  IMAD.MOV.U32 R28, RZ, RZ, RZ ;  /* 0x000000ffff1c7224 */ /* 0x000fe200078e00ff */
[C---:B0-----:R-:W-:Y:S01]  /*0190*/  ISETP.GE.U32.AND P3, PT, R0.reuse, 0x10, PT ;  /* 0x000000100000780c */ /* 0x041fe20003f66070 */
[----:B------:R-:W-:Y:S01]  /*01a0*/  IMAD R25, R0, UR4, RZ ;  /* 0x0000000400197c24 */ /* 0x000fe2000f8e02ff */
[----:B------:R-:W-:-:S06]  /*01b0*/  UIADD3 UR4, UPT, UPT, UR4, 0x1, URZ ;  /* 0x0000000104047890 */ /* 0x000fcc000fffe0ff */
[----:B------:R-:W-:-:S05]  /*01c0*/  ISETP.NE.AND P0, PT, R0, UR4, PT ;  /* 0x0000000400007c0c */ /* 0x000fca000bf05270 */
[----:B------:R-:W-:Y:S08]  /*01d0*/  @!P3 BRA `(.L_x_1) ;  /* 0x0000000000b0b947 */ /* 0x000ff00003800000 */
[----:B------:R-:W-:Y:S01]  /*01e0*/  IMAD.U32 R8, RZ, RZ, UR6 ;  /* 0x00000006ff087e24 */ /* 0x000fe2000f8e00ff */
[----:B------:R-:W-:Y:S01]  /*01f0*/  MOV R9, UR7 ;  /* 0x0000000700097c02 */ /* 0x000fe20008000f00 */
[----:B------:R-:W-:Y:S02]  /*0200*/  IMAD.U32 R7, RZ, RZ, UR5 ;  /* 0x00000005ff077e24 */ /* 0x000fe4000f8e00ff */
[----:B------:R-:W-:Y:S02]  /*0210*/  IMAD.MOV.U32 R6, RZ, RZ, R8 ;  /* 0x000000ffff067224 */ /* 0x000fe400078e0008 */
[----:B------:R-:W-:Y:S02]  /*0220*/  IMAD.MOV.U32 R26, RZ, RZ, R24 ;  /* 0x000000ffff1a7224 */ /* 0x000fe400078e0018 */
[----:B------:R-:W-:-:S07]  /*0230*/  IMAD.WIDE.U32 R6, R25, 0x8, R6 ;  /* 0x0000000819067825 */ /* 0x000fce00078e0006 */
.L_x_2:
[----:B------:R-:W2:Y:S04]  /*0240*/  LDG.E.64 R20, desc[UR8][R6.64+-0x40] ;  /* 0xffffc00806147981 */ /* 0x000ea8000c1e1b00 */
[----:B------:R-:W3:Y:S04]  /*0250*/  LDG.E.64 R8, desc[UR8][R6.64+-0x38] ;  /* 0xffffc80806087981 */ /* 0x000ee8000c1e1b00 */
[----:B------:R-:W4:Y:S04]  /*0260*/  LDG.E.64 R10, desc[UR8][R6.64+-0x30] ;  /* 0xffffd008060a7981 */ /* 0x000f28000c1e1b00 */
[----:B------:R-:W5:Y:S04]  /*0270*/  LDG.E.64 R12, desc[UR8][R6.64+-0x28] ;  /* 0xffffd808060c7981 */ /* 0x000f68000c1e1b00 */
[----:B------:R-:W5:Y:S04]  /*0280*/  LDG.E.64 R14, desc[UR8][R6.64+-0x20] ;  /* 0xffffe008060e7981 */ /* 0x000f68000c1e1b00 */
[----:B------:R-:W5:Y:S04]  /*0290*/  LDG.E.64 R16, desc[UR8][R6.64+-0x18] ;  /* 0xffffe80806107981 */ /* 0x000f68000c1e1b00 */
[----:B------:R-:W5:Y:S01]  /*02a0*/  LDG.E.64 R18, desc[UR8][R6.64+-0x10] ;  /* 0xfffff00806127981 */ /* 0x000f62000c1e1b00 */
[----:B--2---:R-:W-:-:S03]  /*02b0*/  DADD R20, R20, R22 ;  /* 0x0000000014147229 */ /* 0x004fc60000000016 */
[----:B------:R-:W2:Y:S05]  /*02c0*/  LDG.E.64 R22, desc[UR8][R6.64+-0x8] ;  /* 0xfffff80806167981 */ /* 0x000eaa000c1e1b00 */
[----:B---3--:R-:W-:Y:S02]  /*02d0*/  DADD R8, R20, R8 ;  /* 0x0000000014087229 */ /* 0x008fe40000000008 */
[----:B------:R-:W3:Y:S06]  /*02e0*/  LDG.E.64 R20, desc[UR8][R6.64] ;  /* 0x0000000806147981 */ /* 0x000eec000c1e1b00 */
[----:B----4-:R-:W-:-:S02]  /*02f0*/  DADD R10, R8, R10 ;  /* 0x00000000080a7229 */ /* 0x010fc4000000000a */
[----:B------:R-:W4:Y:S06]  /*0300*/  LDG.E.64 R8, desc[UR8][R6.64+0x8] ;  /* 0x0000080806087981 */ /* 0x000f2c000c1e1b00 */
[----:B-----5:R-:W-:Y:S02]  /*0310*/  DADD R12, R10, R12 ;  /* 0x000000000a0c7229 */ /* 0x020fe4000000000c */
[----:B------:R-:W5:Y:S06]  /*0320*/  LDG.E.64 R10, desc[UR8][R6.64+0x10] ;  /* 0x00001008060a7981 */ /* 0x000f6c000c1e1b00 */
[----:B------:R-:W-:-:S02]  /*0330*/  DADD R14, R12, R14 ;  /* 0x000000000c0e7229 */ /* 0x000fc4000000000e */
[----:B------:R-:W5:Y:S06]  /*0340*/  LDG.E.64 R12, desc[UR8][R6.64+0x18] ;  /* 0x00001808060c7981 */ /* 0x000f6c000c1e1b00 */
[----:B------:R-:W-:Y:S02]  /*0350*/  DADD R16, R14, R16 ;  /* 0x000000000e107229 */ /* 0x000fe40000000010 */
[----:B------:R-:W5:Y:S06]  /*0360*/  LDG.E.64 R14, desc[UR8][R6.64+0x20] ;  /* 0x00002008060e7981 */ /* 0x000f6c000c1e1b00 */
[----:B------:R-:W-:-:S02]  /*0370*/  DADD R18, R16, R18 ;  /* 0x0000000010127229 */ /* 0x000fc40000000012 */
[----:B------:R-:W5:Y:S06]  /*0380*/  LDG.E.64 R16, desc[UR8][R6.64+0x28] ;  /* 0x0000280806107981 */ /* 0x000f6c000c1e1b00 */
[----:B--2---:R-:W-:Y:S02]  /*0390*/  DADD R22, R18, R22 ;  /* 0x0000000012167229 */ /* 0x004fe40000000016 */
[----:B------:R-:W2:Y:S06]  /*03a0*/  LDG.E.64 R18, desc[UR8][R6.64+0x30] ;  /* 0x0000300806127981 */ /* 0x000eac000c1e1b00 */
[----:B---3--:R-:W-:-:S02]  /*03b0*/  DADD R20, R22, R20 ;  /* 0x0000000016147229 */ /* 0x008fc40000000014 */
[----:B------:R0:W3:Y:S01]  /*03c0*/  LDG.E.64 R22, desc[UR8][R6.64+0x38] ;  /* 0x0000380806167981 */ /* 0x0000e2000c1e1b00 */
[----:B------:R-:W-:-:S05]  /*03d0*/  VIADD R26, R26, 0x10 ;  /* 0x000000101a1a7836 */ /* 0x000fca0000000000 */
[----:B----4-:R-:W-:Y:S01]  /*03e0*/  DADD R8, R20, R8 ;  /* 0x0000000014087229 */ /* 0x010fe20000000008 */
[----:B------:R-:W-:Y:S02]  /*03f0*/  ISETP.NE.AND P3, PT, R26, RZ, PT ;  /* 0x000000ff1a00720c */ /* 0x000fe40003f65270 */
[----:B0-----:R-:W-:-:S05]  /*0400*/  IADD3 R6, P4, PT, R6, 0x80, RZ ;  /* 0x0000008006067810 */ /* 0x001fca0007f9e0ff */
[----:B-----5:R-:W-:Y:S01]  /*0410*/  DADD R8, R8, R10 ;  /* 0x0000000008087229 */ /* 0x020fe2000000000a */
[----:B------:R-:W-:-:S07]  /*0420*/  IMAD.X R7, RZ, RZ, R7, P4 ;  /* 0x000000ffff077224 */ /* 0x000fce00020e0607 */
[----:B------:R-:W-:-:S08]  /*0430*/  DADD R8, R8, R12 ;  /* 0x0000000008087229 */ /* 0x000fd0000000000c */
[----:B------:R-:W-:-:S08]  /*0440*/  DADD R8, R8, R14 ;  /* 0x0000000008087229 */ /* 0x000fd0000000000e */
[----:B------:R-:W-:-:S08]  /*0450*/  DADD R8, R8, R16 ;  /* 0x0000000008087229 */ /* 0x000fd00000000010 */
[----:B--2---:R-:W-:-:S08]  /*0460*/  DADD R8, R8, R18 ;  /* 0x0000000008087229 */ /* 0x004fd00000000012 */
[----:B---3--:R-:W-:Y:S01]  /*0470*/  DADD R22, R8, R22 ;  /* 0x0000000008167229 */ /* 0x008fe20000000016 */
[----:B------:R-:W-:Y:S10]  /*0480*/  @P3 BRA `(.L_x_2) ;  /* 0xfffffffc006c3947 */ /* 0x000ff4000383ffff */
[----:B------:R-:W-:-:S07]  /*0490*/  MOV R28, R4 ;  /* 0x00000004001c7202 */ /* 0x000fce0000000f00 */
.L_x_1:
[----:B------:R-:W-:-:S13]  /*04a0*/  ISETP.NE.AND P3, PT, R2, RZ, PT ;  /* 0x000000ff0200720c */ /* 0x000fda0003f65270 */
[----:B------:R-:W-:Y:S05]  /*04b0*/  @!P3 BRA `(.L_x_3) ;  /* 0x000000040004b947 */ /* 0x000fea0003800000 */
[----:B------:R-:W-:Y:S01]  /*04c0*/  ISETP.NE.AND P3, PT, R3, RZ, PT ;  /* 0x000000ff0300720c */ /* 0x000fe20003f65270 */
[----:B------:R-:W-:-:S12]  /*04d0*/  @!P1 BRA `(.L_x_4) ;  /* 0x0000000000649947 */ /* 0x000fd80003800000 */
[----:B------:R-:W0:Y:S01]  /*04e0*/  LDC.64 R20, c[0x0][0x380] ;  /* 0x0000e000ff147b82 */ /* 0x000e220000000a00 */
[C---:B------:R-:W-:Y:S01]  /*04f0*/  IMAD.IADD R7, R25.reuse, 0x1, R28 ;  /* 0x0000000119077824 */ /* 0x040fe200078e021c */
[----:B------:R-:W-:-:S06]  /*0500*/  IADD3 R6, P4, PT, R25, R28, RZ ;  /* 0x0000001c19067210 */ /* 0x000fcc0007f9e0ff */
[----:B------:R-:W1:Y:S01]  /*0510*/  LDC.64 R26, c[0x0][0x380] ;  /* 0x0000e000ff1a7b82 */ /* 0x000e620000000a00 */
[----:B0-----:R-:W-:-:S04]  /*0520*/  IMAD.WIDE.U32 R20, R7, 0x8, R20 ;  /* 0x0000000807147825 */ /* 0x001fc800078e0014 */
[----:B------:R-:W-:Y:S02]  /*0530*/  IMAD.X R7, RZ, RZ, RZ, P4 ;  /* 0x000000ffff077224 */ /* 0x000fe400020e06ff */
[----:B------:R-:W2:Y:S01]  /*0540*/  LDG.E.64 R20, desc[UR8][R20.64] ;  /* 0x0000000814147981 */ /* 0x000ea2000c1e1b00 */
[----:B-1----:R-:W-:-:S04]  /*0550*/  LEA R26, P4, R6, R26, 0x3 ;  /* 0x0000001a061a7211 */ /* 0x002fc800078818ff */
[----:B------:R-:W-:-:S05]  /*0560*/  LEA.HI.X R27, R6, R27, R7, 0x3, P4 ;  /* 0x0000001b061b7211 */ /* 0x000fca00020f1c07 */
[----:B------:R-:W3:Y:S04]  /*0570*/  LDG.E.64 R18, desc[UR8][R26.64+0x8] ;  /* 0x000008081a127981 */ /* 0x000ee8000c1e1b00 */
[----:B------:R-:W4:Y:S04]  /*0580*/  LDG.E.64 R6, desc[UR8][R26.64+0x10] ;  /* 0x000010081a067981 */ /* 0x000f28000c1e1b00 */
[----:B------:R-:W5:Y:S04]  /*0590*/  LDG.E.64 R8, desc[UR8][R26.64+0x18] ;  /* 0x000018081a087981 */ /* 0x000f68000c1e1b00 */
[----:B------:R-:W5:Y:S04]  /*05a0*/  LDG.E.64 R10, desc[UR8][R26.64+0x20] ;  /* 0x000020081a0a7981 */ /* 0x000f68000c1e1b00 */
[----:B------:R-:W5:Y:S04]  /*05b0*/  LDG.E.64 R12, desc[UR8][R26.64+0x28] ;  /* 0x000028081a0c7981 */ /* 0x000f68000c1e1b00 */
[----:B------:R-:W5:Y:S04]  /*05c0*/  LDG.E.64 R14, desc[UR8][R26.64+0x30] ;  /* 0x000030081a0e7981 */ /* 0x000f68000c1e1b00 */
[----:B------:R-:W5:Y:S01]  /*05d0*/  LDG.E.64 R16, desc[UR8][R26.64+0x38] ;  /* 0x000038081a107981 */ /* 0x000f62000c1e1b00 */
[----:B------:R-:W-:Y:S01]  /*05e0*/  VIADD R28, R28, 0x8 ;  /* 0x000000081c1c7836 */ /* 0x000fe20000000000 */
[----:B--2---:R-:W-:-:S08]  /*05f0*/  DADD R20, R22, R20 ;  /* 0x0000000016147229 */ /* 0x004fd00000000014 */
[----:B---3--:R-:W-:-:S08]  /*0600*/  DADD R18, R20, R18 ;  /* 0x0000000014127229 */ /* 0x008fd00000000012 */
[----:B----4-:R-:W-:-:S08]  /*0610*/  DADD R6, R18, R6 ;  /* 0x0000000012067229 */ /* 0x010fd00000000006 */
[----:B-----5:R-:W-:-:S08]  /*0620*/  DADD R6, R6, R8 ;  /* 0x0000000006067229 */ /* 0x020fd00000000008 */
[----:B------:R-:W-:-:S08]  /*0630*/  DADD R6, R6, R10 ;  /* 0x0000000006067229 */ /* 0x000fd0000000000a */
[----:B------:R-:W-:-:S08]  /*0640*/  DADD R6, R6, R12 ;  /* 0x0000000006067229 */ /* 0x000fd0000000000c */
[----:B------:R-:W-:-:S08]  /*0650*/  DADD R6, R6, R14 ;  /* 0x0000000006067229 */ /* 0x000fd0000000000e */
[----:B------:R-:W-:-:S11]  /*0660*/  DADD R22, R6, R16 ;  /* 0x0000000006167229 */ /* 0x000fd60000000010 */
.L_x_4:
[----:B------:R-:W-:Y:S05]  /*0670*/  @!P3 BRA `(.L_x_3) ;  /* 0x000000000094b947 */ /* 0x000fea0003800000 */
[----:B------:R-:W-:Y:S01]  /*0680*/  ISETP.NE.AND P3, PT, R5, RZ, PT ;  /* 0x000000ff0500720c */ /* 0x000fe20003f65270 */
[----:B------:R-:W-:-:S12]  /*0690*/  @!P2 BRA `(.L_x_5) ;  /* 0x000000000044a947 */ /* 0x000fd80003800000 */
[----:B------:R-:W0:Y:S01]  /*06a0*/  LDC.64 R6, c[0x0][0x380] ;  /* 0x0000e000ff067b82 */ /* 0x000e220000000a00 */
[C---:B------:R-:W-:Y:S01]  /*06b0*/  IMAD.IADD R11, R25.reuse, 0x1, R28 ;  /* 0x00000001190b7824 */ /* 0x040fe200078e021c */
[----:B------:R-:W-:-:S06]  /*06c0*/  IADD3 R10, P4, PT, R25, R28, RZ ;  /* 0x0000001c190a7210 */ /* 0x000fcc0007f9e0ff */
[----:B------:R-:W1:Y:S01]  /*06d0*/  LDC.64 R8, c[0x0][0x380] ;  /* 0x0000e000ff087b82 */ /* 0x000e620000000a00 */
[----:B0-----:R-:W-:Y:S01]  /*06e0*/  IMAD.WIDE.U32 R6, R11, 0x8, R6 ;  /* 0x000000080b067825 */ /* 0x001fe200078e0006 */
[----:B------:R-:W-:-:S05]  /*06f0*/  IADD3.X R11, PT, PT, RZ, RZ, RZ, P4, !PT ;  /* 0x000000ffff0b7210 */ /* 0x000fca00027fe4ff */
[----:B------:R-:W2:Y:S01]  /*0700*/  LDG.E.64 R6, desc[UR8][R6.64] ;  /* 0x0000000806067981 */ /* 0x000ea2000c1e1b00 */
[----:B-1----:R-:W-:-:S04]  /*0710*/  LEA R8, P4, R10, R8, 0x3 ;  /* 0x000000080a087211 */ /* 0x002fc800078818ff */
[----:B------:R-:W-:-:S05]  /*0720*/  LEA.HI.X R9, R10, R9, R11, 0x3, P4 ;  /* 0x000000090a097211 */ /* 0x000fca00020f1c0b */
[----:B------:R-:W3:Y:S04]  /*0730*/  LDG.E.64 R12, desc[UR8][R8.64+0x8] ;  /* 0x00000808080c7981 */ /* 0x000ee8000c1e1b00 */
[----:B------:R-:W4:Y:S04]  /*0740*/  LDG.E.64 R10, desc[UR8][R8.64+0x10] ;  /* 0x00001008080a7981 */ /* 0x000f28000c1e1b00 */
[----:B------:R-:W5:Y:S01]  /*0750*/  LDG.E.64 R14, desc[UR8][R8.64+0x18] ;  /* 0x00001808080e7981 */ /* 0x000f62000c1e1b00 */
[----:B------:R-:W-:Y:S01]  /*0760*/  VIADD R28, R28, 0x4 ;  /* 0x000000041c1c7836 */ /* 0x000fe20000000000 */
[----:B--2---:R-:W-:-:S08]  /*0770*/  DADD R22, R22, R6 ;  /* 0x0000000016167229 */ /* 0x004fd00000000006 */
[----:B---3--:R-:W-:-:S08]  /*0780*/  DADD R12, R22, R12 ;  /* 0x00000000160c7229 */ /* 0x008fd0000000000c */
[----:B----4-:R-:W-:-:S08]  /*0790*/  DADD R10, R12, R10 ;  /* 0x000000000c0a7229 */ /* 0x010fd0000000000a */
[----:B-----5:R-:W-:-:S11]  /*07a0*/  DADD R22, R10, R14 ;  /* 0x000000000a167229 */ /* 0x020fd6000000000e */
.L_x_5:
[----:B------:R-:W-:Y:S05]  /*07b0*/  @!P3 BRA `(.L_x_3) ;  /* 0x000000000044b947 */ /* 0x000fea0003800000 */
[----:B------:R-:W0:Y:S01]  /*07c0*/  LDC.64 R6, c[0x0][0x380] ;  /* 0x0000e000ff067b82 */ /* 0x000e220000000a00 */
[----:B------:R-:W-:-:S04]  /*07d0*/  IMAD.IADD R9, R25, 0x1, R28 ;  /* 0x0000000119097824 */ /* 0x000fc800078e021c */
[----:B0-----:R-:W-:-:S06]  /*07e0*/  IMAD.WIDE.U32 R6, R9, 0x8, R6 ;  /* 0x0000000809067825 */ /* 0x001fcc00078e0006 */
[----:B------:R-:W2:Y:S01]  /*07f0*/  LDG.E.64 R6, desc[UR8][R6.64] ;  /* 0x0000000806067981 */ /* 0x000ea2000c1e1b00 */
[----:B------:R-:W-:Y:S01]  /*0800*/  ISETP.NE.AND P3, PT, R5, 0x1, PT ;  /* 0x000000010500780c */ /* 0x000fe20003f65270 */
[----:B--2---:R-:W-:-:S12]  /*0810*/  DADD R22, R22, R6 ;  /* 0x0000000016167229 */ /* 0x004fd80000000006 */
[----:B------:R-:W-:Y:S05]  /*0820*/  @!P3 BRA `(.L_x_3) ;  /* 0x000000000028b947 */ /* 0x000fea0003800000 */
[----:B------:R-:W0:Y:S01]  /*0830*/  LDC.64 R10, c[0x0][0x380] ;  /* 0x0000e000ff0a7b82 */ /* 0x000e220000000a00 */
[----:B------:R-:W-:-:S05]  /*0840*/  IADD3 R25, P3, PT, R25, R28, RZ ;  /* 0x0000001c19197210 */ /* 0x000fca0007f7e0ff */
[----:B------:R-:W-:Y:S01]  /*0850*/  IMAD.X R6, RZ, RZ, RZ, P3 ;  /* 0x000000ffff067224 */ /* 0x000fe200018e06ff */
[----:B0-----:R-:W-:-:S04]  /*0860*/  LEA R10, P3, R25, R10, 0x3 ;  /* 0x0000000a190a7211 */ /* 0x001fc800078618ff */
[----:B------:R-:W-:Y:S02]  /*0870*/  LEA.HI.X R11, R25, R11, R6, 0x3, P3 ;  /* 0x0000000b190b7211 */ /* 0x000fe400018f1c06 */
[----:B------:R-:W-:-:S03]  /*0880*/  ISETP.NE.AND P3, PT, R5, 0x2, PT ;  /* 0x000000020500780c */ /* 0x000fc60003f65270 */
[----:B------:R-:W2:Y:S10]  /*0890*/  LDG.E.64 R6, desc[UR8][R10.64+0x8] ;  /* 0x000008080a067981 */ /* 0x000eb4000c1e1b00 */
[----:B------:R-:W3:Y:S01]  /*08a0*/  @P3 LDG.E.64 R8, desc[UR8][R10.64+0x10] ;  /* 0x000010080a083981 */ /* 0x000ee2000c1e1b00 */
[----:B--2---:R-:W-:-:S08]  /*08b0*/  DADD R22, R22, R6 ;  /* 0x0000000016167229 */ /* 0x004fd00000000006 */
[----:B---3--:R-:W-:-:S11]  /*08c0*/  @P3 DADD R22, R22, R8 ;  /* 0x0000000016163229 */ /* 0x008fd60000000008 */
.L_x_3:
[----:B------:R-:W-:Y:S05]  /*08d0*/  @P0 BRA `(.L_x_6) ;  /* 0xfffffff800240947 */ /* 0x000fea000383ffff */
.L_x_0:
[----:B------:R-:W0:Y:S01]  /*08e0*/  I2F.F64 R2, R0 ;  /* 0x0000000000027312 */ /* 0x000e220000201c00 */
[----:B------:R-:W1:Y:S01]  /*08f0*/  LDC.64 R6, c[0x0][0x380] ;  /* 0x0000e000ff067b82 */ /* 0x000e620000000a00 */
[----:B------:R-:W-:Y:S01]  /*0900*/  IMAD R9, R0, 0x25, RZ ;  /* 0x0000002500097824 */ /* 0x000fe200078e02ff */
[----:B0-----:R-:W-:-:S10]  /*0910*/  DMUL R2, R2, 0.5 ;  /* 0x3fe0000002027828 */ /* 0x001fd40000000000 */
[----:B------:R-:W0:Y:S02]  /*0920*/  F2I.F64.FLOOR R3, R2 ;  /* 0x0000000200037311 */ /* 0x000e240000305100 */
[----:B0-----:R-:W-:-:S04]  /*0930*/  IMAD R5, R3, R0, R3 ;  /* 0x0000000003057224 */ /* 0x001fc800078e0203 */
[----:B-1----:R-:W-:-:S04]  /*0940*/  IMAD.WIDE R4, R5, 0x8, R6 ;  /* 0x0000000805047825 */ /* 0x002fc800078e0206 */
[----:B------:R-:W-:Y:S02]  /*0950*/  IMAD.WIDE R6, R9, 0x8, R6 ;  /* 0x0000000809067825 */ /* 0x000fe400078e0206 */
[----:B------:R-:W2:Y:S04]  /*0960*/  LDG.E.64 R4, desc[UR8][R4.64] ;  /* 0x0000000804047981 */ /* 0x000ea8000c1e1b00 */
[----:B------:R-:W3:Y:S01]  /*0970*/  LDG.E.64 R6, desc[UR8][R6.64+0x178] ;  /* 0x0001780806067981 */ /* 0x000ee2000c1e1b00 */
[----:B------:R-:W0:Y:S03]  /*0980*/  LDC.64 R8, c[0x0][0x380] ;  /* 0x0000e000ff087b82 */ /* 0x000e260000000a00 */
[----:B0-----:R-:W-:Y:S04]  /*0990*/  STG.E.64 desc[UR8][R8.64], R22 ;  /* 0x0000001608007986 */ /* 0x001fe8000c101b08 */
[----:B--2---:R-:W-:Y:S04]  /*09a0*/  STG.E.64 desc[UR8][R8.64+0x8], R4 ;  /* 0x0000080408007986 */ /* 0x004fe8000c101b08 */
[----:B---3--:R-:W-:Y:S01]  /*09b0*/  STG.E.64 desc[UR8][R8.64+0x10], R6 ;  /* 0x0000100608007986 */ /* 0x008fe2000c101b08 */
[----:B------:R-:W-:Y:S05]  /*09c0*/  EXIT ;  /* 0x000000000000794d */ /* 0x000fea0003800000 */
.L_x_7:
[----:B------:R-:W-:-:S00]  /*09d0*/  BRA `(.L_x_7) ;  /* 0xfffffffc00fc7947 */ /* 0x000fc0000383ffff */
[----:B------:R-:W-:-:S00]  /*09e0*/  NOP ;  /* 0x0000000000007918 */ /* 0x000fc00000000000 */
        /* <DEDUP_REMOVED lines=9> */
.L_x_14:


//--------------------- .text._Z6reducePdiiS_     --------------------------
	.section	.text._Z6reducePdiiS_,"ax",@progbits
	.align	128
        .global         _Z6reducePdiiS_
        .type           _Z6reducePdiiS_,@function
        .size           _Z6reducePdiiS_,(.L_x_15 - _Z6reducePdiiS_)
        .other          _Z6reducePdiiS_,@"STO_CUDA_ENTRY STV_DEFAULT"
_Z6reducePdiiS_:
.text._Z6reducePdiiS_:
[----:B------:R-:W-:Y:S01]  /*0000*/  LDC R1, c[0x0][0x37c] ;  /* 0x0000df00ff017b82 */ /* 0x000fe20000000800 */
[----:B------:R-:W0:Y:S07]  /*0010*/  S2R R0, SR_TID.X ;  /* 0x0000000000007919 */ /* 0x000e2e0000002100 */
[----:B------:R-:W1:Y:S01]  /*0020*/  S2UR UR6, SR_CTAID.X ;  /* 0x00000000000679c3 */ /* 0x000e620000002500 */
[----:B------:R-:W2:Y:S01]  /*0030*/  LDCU UR5, c[0x0][0x360] ;  /* 0x00006c00ff0577ac */ /* 0x000ea20008000800 */
[----:B------:R-:W0:Y:S01]  /*0040*/  S2R R3, SR_TID.Y ;  /* 0x0000000000037919 */ /* 0x000e220000002200 */
[----:B------:R-:W2:Y:S01]  /*0050*/  LDCU UR4, c[0x0][0x364] ;  /* 0x00006c80ff0477ac */ /* 0x000ea20008000800 */
[----:B------:R-:W1:Y:S04]  /*0060*/  S2R R7, SR_CTAID.Y ;  /* 0x0000000000077919 */ /* 0x000e680000002600 */
[----:B------:R-:W3:Y:S01]  /*0070*/  LDC.64 R4, c[0x0][0x388] ;  /* 0x0000e200ff047b82 */ /* 0x000ee20000000a00 */
[----:B------:R-:W4:Y:S01]  /*0080*/  LDCU.64 UR8, c[0x0][0x358] ;  /* 0x00006b00ff0877ac */ /* 0x000f220008000a00 */
[----:B--2---:R-:W-:Y:S01]  /*0090*/  UIMAD UR4, UR5, UR4, URZ ;  /* 0x00000004050472a4 */ /* 0x004fe2000f8e02ff */
[----:B---3--:R-:W-:-:S02]  /*00a0*/  IMAD R2, R5, R5, RZ ;  /* 0x0000000505027224 */ /* 0x008fc400078e02ff */
[----:B0-----:R-:W-:Y:S02]  /*00b0*/  IMAD R0, R0, UR5, R3 ;  /* 0x0000000500007c24 */ /* 0x001fe4000f8e0203 */
[----:B-1----:R-:W-:-:S04]  /*00c0*/  IMAD R7, R4, UR6, R7 ;  /* 0x0000000604077c24 */ /* 0x002fc8000f8e0207 */
[----:B------:R-:W-:-:S05]  /*00d0*/  IMAD R5, R7, UR4, R0 ;  /* 0x0000000407057c24 */ /* 0x000fca000f8e0200 */
[----:B------:R-:W-:-:S13]  /*00e0*/  ISETP.GE.U32.AND P1, PT, R5, R2, PT ;  /* 0x000000020500720c */ /* 0x000fda0003f26070 */
[----:B------:R-:W0:Y:S02]  /*00f0*/  @!P1 LDC.64 R2, c[0x0][0x380] ;  /* 0x0000e000ff029b82 */ /* 0x000e240000000a00 */
[----:B0-----:R-:W-:-:S06]  /*0100*/  @!P1 IMAD.WIDE.U32 R2, R5, 0x8, R2 ;  /* 0x0000000805029825 */ /* 0x001fcc00078e0002 */
[----:B----4-:R-:W2:Y:S01]  /*0110*/  @!P1 LDG.E.64 R2, desc[UR8][R2.64] ;  /* 0x0000000802029981 */ /* 0x010ea2000c1e1b00 */
[----:B------:R-:W0:Y:S01]  /*0120*/  S2UR UR6, SR_CgaCtaId ;  /* 0x00000000000679c3 */ /* 0x000e220000008800 */
[----:B------:R-:W-:Y:S01]  /*0130*/  UMOV UR5, 0x400 ;  /* 0x0000040000057882 */ /* 0x000fe20000000000 */
[----:B------:R-:W-:Y:S01]  /*0140*/  UISETP.GE.U32.AND UP0, UPT, UR4, 0x2, UPT ;  /* 0x000000020400788c */ /* 0x000fe2000bf06070 */
[----:B------:R-:W-:Y:S01]  /*0150*/  ISETP.NE.AND P0, PT, R0, RZ, PT ;  /* 0x000000ff0000720c */ /* 0x000fe20003f05270 */
[----:B0-----:R-:W-:-:S06]  /*0160*/  ULEA UR5, UR6, UR5, 0x18 ;  /* 0x0000000506057291 */ /* 0x001fcc000f8ec0ff */
[----:B------:R-:W-:-:S05]  /*0170*/  LEA R9, R0, UR5, 0x3 ;  /* 0x0000000500097c11 */ /* 0x000fca000f8e18ff */
[----:B--2---:R0:W-:Y:S04]  /*0180*/  @!P1 STS.64 [R9], R2 ;  /* 0x0000000209009388 */ /* 0x0041e80000000a00 */
[----:B------:R0:W-:Y:S01]  /*0190*/  @P1 STS.64 [R9], RZ ;  /* 0x000000ff09001388 */ /* 0x0001e20000000a00 */
[----:B------:R-:W-:Y:S06]  /*01a0*/  BAR.SYNC.DEFER_BLOCKING 0x0 ;  /* 0x0000000000007b1d */ /* 0x000fec0000010000 */
[----:B------:R-:W-:Y:S05]  /*01b0*/  BRA.U !UP0, `(.L_x_8) ;  /* 0x0000000108347547 */ /* 0x000fea000b800000 */
[----:B------:R-:W-:-:S07]  /*01c0*/  HFMA2 R4, -RZ, RZ, 0, 5.9604644775390625e-08 ;  /* 0x00000001ff047431 */ /* 0x000fce00000001ff */
.L_x_9:
[----:B------:R-:W-:-:S05]  /*01d0*/  SHF.L.U32 R8, R4, 0x1, RZ ;  /* 0x0000000104087819 */ /* 0x000fca00000006ff */
[----:B0-----:R-:W-:-:S05]  /*01e0*/  VIADD R3, R8, 0x3fffff ;  /* 0x003fffff08037836 */ /* 0x001fca0000000000 */
[----:B------:R-:W-:-:S13]  /*01f0*/  LOP3.LUT P1, RZ, R3, R0, RZ, 0xc0, !PT ;  /* 0x0000000003ff7212 */ /* 0x000fda000782c0ff */
[----:B------:R-:W-:Y:S02]  /*0200*/  @!P1 LEA R6, R4, R9, 0x3 ;  /* 0x0000000904069211 */ /* 0x000fe400078e18ff */
[----:B------:R-:W-:Y:S04]  /*0210*/  @!P1 LDS.64 R4, [R9] ;  /* 0x0000000009049984 */ /* 0x000fe80000000a00 */
[----:B------:R-:W0:Y:S02]  /*0220*/  @!P1 LDS.64 R2, [R6] ;  /* 0x0000000006029984 */ /* 0x000e240000000a00 */
[----:B0-----:R-:W-:Y:S01]  /*0230*/  @!P1 DADD R2, R2, R4 ;  /* 0x0000000002029229 */ /* 0x001fe20000000004 */
[----:B------:R-:W-:-:S06]  /*0240*/  IMAD.MOV.U32 R4, RZ, RZ, R8 ;  /* 0x000000ffff047224 */ /* 0x000fcc00078e0008 */
[----:B------:R1:W-:Y:S01]  /*0250*/  @!P1 STS.64 [R9], R2 ;  /* 0x0000000209009388 */ /* 0x0003e20000000a00 */
[----:B------:R-:W-:Y:S01]  /*0260*/  BAR.SYNC.DEFER_BLOCKING 0x0 ;  /* 0x0000000000007b1d */ /* 0x000fe20000010000 */
[----:B------:R-:W-:-:S13]  /*0270*/  ISETP.GE.U32.AND P1, PT, R8, UR4, PT ;  /* 0x0000000408007c0c */ /* 0x000fda000bf26070 */
[----:B-1----:R-:W-:Y:S05]  /*0280*/  @!P1 BRA `(.L_x_9) ;  /* 0xfffffffc00d09947 */ /* 0x002fea000383ffff */
.L_x_8:
[----:B------:R-:W-:Y:S05]  /*0290*/  @P0 EXIT ;  /* 0x000000000000094d */ /* 0x000fea0003800000 */
[----:B------:R-:W1:Y:S01]  /*02a0*/  S2UR UR5, SR_CgaCtaId ;  /* 0x00000000000579c3 */ /* 0x000e620000008800 */
[----:B------:R-:W-:-:S07]  /*02b0*/  UMOV UR4, 0x400 ;  /* 0x0000040000047882 */ /* 0x000fce0000000000 */
[----:B------:R-:W2:Y:S01]  /*02c0*/  LDC.64 R4, c[0x0][0x390] ;  /* 0x0000e400ff047b82 */ /* 0x000ea20000000a00 */
[----:B-1----:R-:W-:Y:S01]  /*02d0*/  ULEA UR4, UR5, UR4, 0x18 ;  /* 0x0000000405047291 */ /* 0x002fe2000f8ec0ff */
[----:B--2---:R-:W-:-:S08]  /*02e0*/  IMAD.WIDE.U32 R4, R7, 0x8, R4 ;  /* 0x0000000807047825 */ /* 0x004fd000078e0004 */
[----:B0-----:R-:W0:Y:S04]  /*02f0*/  LDS.64 R2, [UR4] ;  /* 0x00000004ff027984 */ /* 0x001e280008000a00 */
[----:B0-----:R-:W-:Y:S01]  /*0300*/  STG.E.64 desc[UR8][R4.64], R2 ;  /* 0x0000000204007986 */ /* 0x001fe2000c101b08 */
[----:B------:R-:W-:Y:S05]  /*0310*/  EXIT ;  /* 0x000000000000794d */ /* 0x000fea0003800000 */
.L_x_10:
        /* <DEDUP_REMOVED lines=14> */
.L_x_15:


//--------------------- .text._Z4calciPdS_        --------------------------
	.section	.text._Z4calciPdS_,"ax",@progbits
	.align	128
        .global         _Z4calciPdS_
        .type           _Z4calciPdS_,@function
        .size           _Z4calciPdS_,(.L_x_16 - _Z4calciPdS_)
        .other          _Z4calciPdS_,@"STO_CUDA_ENTRY STV_DEFAULT"
_Z4calciPdS_:
.text._Z4calciPdS_:
[----:B------:R-:W-:Y:S01]  /*0000*/  LDC R1, c[0x0][0x37c] ;  /* 0x0000df00ff017b82 */ /* 0x000fe20000000800 */
[----:B------:R-:W0:Y:S07]  /*0010*/  S2R R7, SR_TID.X ;  /* 0x0000000000077919 */ /* 0x000e2e0000002100 */
[----:B------:R-:W1:Y:S01]  /*0020*/  LDC R3, c[0x0][0x364] ;  /* 0x0000d900ff037b82 */ /* 0x000e620000000800 */
[----:B------:R-:W2:Y:S01]  /*0030*/  LDCU.64 UR8, c[0x0][0x358] ;  /* 0x00006b00ff0877ac */ /* 0x000ea20008000a00 */
[----:B------:R-:W1:Y:S06]  /*0040*/  S2R R0, SR_TID.Y ;  /* 0x0000000000007919 */ /* 0x000e6c0000002200 */
[----:B------:R-:W0:Y:S08]  /*0050*/  S2UR UR5, SR_CTAID.X ;  /* 0x00000000000579c3 */ /* 0x000e300000002500 */
[----:B------:R-:W0:Y:S08]  /*0060*/  LDC R2, c[0x0][0x360] ;  /* 0x0000d800ff027b82 */ /* 0x000e300000000800 */
[----:B------:R-:W3:Y:S08]  /*0070*/  LDC R6, c[0x0][0x380] ;  /* 0x0000e000ff067b82 */ /* 0x000ef00000000800 */
[----:B------:R-:W1:Y:S01]  /*0080*/  S2UR UR4, SR_CTAID.Y ;  /* 0x00000000000479c3 */ /* 0x000e620000002600 */
[----:B0-----:R-:W-:-:S02]  /*0090*/  IMAD R7, R2, UR5, R7 ;  /* 0x0000000502077c24 */ /* 0x001fc4000f8e0207 */
[----:B---3--:R-:W-:-:S05]  /*00a0*/  VIADD R2, R6, 0xffffffff ;  /* 0xffffffff06027836 */ /* 0x008fca0000000000 */
[----:B------:R-:W-:Y:S01]  /*00b0*/  ISETP.NE.AND P0, PT, R7, R2, PT ;  /* 0x000000020700720c */ /* 0x000fe20003f05270 */
[----:B-1----:R-:W-:-:S03]  /*00c0*/  IMAD R0, R3, UR4, R0 ;  /* 0x0000000403007c24 */ /* 0x002fc6000f8e0200 */
[----:B------:R-:W-:-:S04]  /*00d0*/  ISETP.NE.AND P0, PT, R7, RZ, P0 ;  /* 0x000000ff0700720c */ /* 0x000fc80000705270 */
[----:B------:R-:W-:-:S04]  /*00e0*/  ISETP.NE.AND P0, PT, R0, RZ, P0 ;  /* 0x000000ff0000720c */ /* 0x000fc80000705270 */
[----:B------:R-:W-:-:S13]  /*00f0*/  ISETP.NE.AND P0, PT, R0, R2, P0 ;  /* 0x000000020000720c */ /* 0x000fda0000705270 */
[----:B------:R-:W0:Y:S01]  /*0100*/  @!P0 LDC.64 R2, c[0x0][0x390] ;  /* 0x0000e400ff028b82 */ /* 0x000e220000000a00 */
[----:B------:R-:W-:-:S07]  /*0110*/  @!P0 IMAD R9, R7, R6, R0 ;  /* 0x0000000607098224 */ /* 0x000fce00078e0200 */
[----:B------:R-:W1:Y:S01]  /*0120*/  @!P0 LDC.64 R4, c[0x0][0x388] ;  /* 0x0000e200ff048b82 */ /* 0x000e620000000a00 */
[----:B0-----:R-:W-:-:S06]  /*0130*/  @!P0 IMAD.WIDE R2, R9, 0x8, R2 ;  /* 0x0000000809028825 */ /* 0x001fcc00078e0202 */
[----:B--2---:R-:W2:Y:S01]  /*0140*/  @!P0 LDG.E.64 R2, desc[UR8][R2.64] ;  /* 0x0000000802028981 */ /* 0x004ea2000c1e1b00 */
[----:B------:R-:W-:Y:S01]  /*0150*/  BSSY.RECONVERGENT B0, `(.L_x_11) ;  /* 0x0000042000007945 */ /* 0x000fe20003800200 */
[----:B-1----:R-:W-:-:S05]  /*0160*/  @!P0 IMAD.WIDE R4, R9, 0x8, R4 ;  /* 0x0000000809048825 */ /* 0x002fca00078e0204 */
[----:B--2---:R0:W-:Y:S01]  /*0170*/  @!P0 STG.E.64 desc[UR8][R4.64], R2 ;  /* 0x0000000204008986 */ /* 0x0041e2000c101b08 */
[----:B------:R-:W-:Y:S05]  /*0180*/  @!P0 BRA `(.L_x_12) ;  /* 0x0000000000f88947 */ /* 0x000fea0003800000 */
[----:B------:R-:W1:Y:S01]  /*0190*/  LDCU.64 UR4, c[0x0][0x390] ;  /* 0x00007200ff0477ac */ /* 0x000e620008000a00 */
[----:B0-----:R-:W-:Y:S01]  /*01a0*/  IMAD R3, R7, R6, R6 ;  /* 0x0000000607037224 */ /* 0x001fe200078e0206 */
[----:B------:R-:W0:Y:S04]  /*01b0*/  LDC.64 R16, c[0x0][0x390] ;  /* 0x0000e400ff107b82 */ /* 0x000e280000000a00 */
[----:B------:R-:W-:-:S04]  /*01c0*/  IADD3 R2, P0, PT, R0, R3, RZ ;  /* 0x0000000300027210 */ /* 0x000fc80007f1e0ff */
[----:B------:R-:W-:Y:S02]  /*01d0*/  LEA.HI.X.SX32 R3, R3, RZ, 0x1, P0 ;  /* 0x000000ff03037211 */ /* 0x000fe400000f0eff */
[----:B-1----:R-:W-:-:S04]  /*01e0*/  LEA R12, P0, R2, UR4, 0x3 ;  /* 0x00000004020c7c11 */ /* 0x002fc8000f8018ff */
[----:B------:R-:W-:-:S05]  /*01f0*/  LEA.HI.X R13, R2, UR5, R3, 0x3, P0 ;  /* 0x00000005020d7c11 */ /* 0x000fca00080f1c03 */
[----:B------:R-:W2:Y:S01]  /*0200*/  LDG.E.64 R10, desc[UR8][R12.64+0x8] ;  /* 0x000008080c0a7981 */ /* 0x000ea2000c1e1b00 */
[----:B------:R-:W-:-:S03]  /*0210*/  VIADD R3, R7, 0xffffffff ;  /* 0xffffffff07037836 */ /* 0x000fc60000000000 */
[----:B------:R1:W3:Y:S01]  /*0220*/  LDG.E.64 R8, desc[UR8][R12.64+-0x8] ;  /* 0xfffff8080c087981 */ /* 0x0002e2000c1e1b00 */
[----:B------:R-:W-:-:S05]  /*0230*/  IMAD R3, R3, R6, RZ ;  /* 0x0000000603037224 */ /* 0x000fca00078e02ff */
[----:B------:R-:W-:-:S04]  /*0240*/  IADD3 R2, P0, PT, R0, R3, RZ ;  /* 0x0000000300027210 */ /* 0x000fc80007f1e0ff */
[----:B------:R-:W-:Y:S02]  /*0250*/  LEA.HI.X.SX32 R3, R3, RZ, 0x1, P0 ;  /* 0x000000ff03037211 */ /* 0x000fe400000f0eff */
[----:B------:R-:W-:-:S04]  /*0260*/  LEA R14, P0, R2, UR4, 0x3 ;  /* 0x00000004020e7c11 */ /* 0x000fc8000f8018ff */
[----:B------:R-:W-:-:S05]  /*0270*/  LEA.HI.X R15, R2, UR5, R3, 0x3, P0 ;  /* 0x00000005020f7c11 */ /* 0x000fca00080f1c03 */
[----:B------:R-:W4:Y:S04]  /*0280*/  LDG.E.64 R2, desc[UR8][R14.64+-0x8] ;  /* 0xfffff8080e027981 */ /* 0x000f28000c1e1b00 */
[----:B------:R5:W4:Y:S01]  /*0290*/  LDG.E.64 R4, desc[UR8][R14.64+0x8] ;  /* 0x000008080e047981 */ /* 0x000b22000c1e1b00 */
[----:B------:R-:W-:-:S04]  /*02a0*/  IMAD R0, R7, R6, R0 ;  /* 0x0000000607007224 */ /* 0x000fc800078e0200 */
[----:B0-----:R-:W-:-:S06]  /*02b0*/  IMAD.WIDE R6, R0, 0x8, R16 ;  /* 0x0000000800067825 */ /* 0x001fcc00078e0210 */
[----:B------:R-:W4:Y:S01]  /*02c0*/  LDG.E.64 R6, desc[UR8][R6.64] ;  /* 0x0000000806067981 */ /* 0x000f22000c1e1b00 */
[----:B------:R-:W-:Y:S01]  /*02d0*/  UMOV UR4, 0xffffffff ;  /* 0xffffffff00047882 */ /* 0x000fe20000000000 */
[----:B------:R-:W-:Y:S02]  /*02e0*/  UMOV UR5, 0x7fefffff ;  /* 0x7fefffff00057882 */ /* 0x000fe40000000000 */
[----:B------:R-:W-:Y:S02]  /*02f0*/  UMOV UR6, UR5 ;  /* 0x0000000500067c82 */ /* 0x000fe40008000000 */
[----:B------:R-:W-:Y:S01]  /*0300*/  IMAD.U32 R16, RZ, RZ, UR6 ;  /* 0x00000006ff107e24 */ /* 0x000fe2000f8e00ff */
[----:B--2---:R-:W-:Y:S01]  /*0310*/  DSETP.MIN.AND P0, P1, R10, UR4, PT ;  /* 0x000000040a007e2a */ /* 0x004fe2000b900000 */
[----:B-1----:R-:W-:-:S05]  /*0320*/  IMAD.MOV.U32 R12, RZ, RZ, R11 ;  /* 0x000000ffff0c7224 */ /* 0x002fca00078e000b */
[----:B------:R-:W-:Y:S01]  /*0330*/  FSEL R13, R12, UR6, P0 ;  /* 0x000000060c0d7c08 */ /* 0x000fe20008000000 */
[----:B------:R-:W-:Y:S02]  /*0340*/  UMOV UR6, UR4 ;  /* 0x0000000400067c82 */ /* 0x000fe40008000000 */
[----:B------:R-:W-:Y:S01]  /*0350*/  SEL R10, R10, UR6, P0 ;  /* 0x000000060a0a7c07 */ /* 0x000fe20008000000 */
[----:B---3--:R-:W-:-:S04]  /*0360*/  DSETP.GTU.AND P0, PT, R8, UR4, PT ;  /* 0x0000000408007e2a */ /* 0x008fc8000bf0c000 */
[----:B------:R-:W-:-:S05]  /*0370*/  @P1 LOP3.LUT R13, R16, 0x80000, RZ, 0xfc, !PT ;  /* 0x00080000100d1812 */ /* 0x000fca00078efcff */
[----:B------:R-:W-:-:S06]  /*0380*/  IMAD.MOV.U32 R11, RZ, RZ, R13 ;  /* 0x000000ffff0b7224 */ /* 0x000fcc00078e000d */
[----:B------:R-:W-:-:S06]  /*0390*/  DSETP.GE.AND P1, PT, R8, R10, PT ;  /* 0x0000000a0800722a */ /* 0x000fcc0003f26000 */
[----:B------:R-:W-:Y:S02]  /*03a0*/  FSEL R13, R8, -QNAN , P1 ;  /* 0xffffffff080d7808 */ /* 0x000fe40000800000 */
[----:B-----5:R-:W-:Y:S01]  /*03b0*/  FSEL R15, R9, +QNAN , P1 ;  /* 0x7fefffff090f7808 */ /* 0x020fe20000800000 */
[----:B------:R-:W-:Y:S01]  /*03c0*/  DSETP.GTU.AND P1, PT, R8, R10, PT ;  /* 0x0000000a0800722a */ /* 0x000fe20003f2c000 */
[----:B------:R-:W-:Y:S02]  /*03d0*/  FSEL R13, R13, -QNAN , !P0 ;  /* 0xffffffff0d0d7808 */ /* 0x000fe40004000000 */
[----:B------:R-:W-:-:S03]  /*03e0*/  FSEL R15, R15, +QNAN , !P0 ;  /* 0x7fefffff0f0f7808 */ /* 0x000fc60004000000 */
[----:B------:R-:W-:Y:S02]  /*03f0*/  FSEL R12, R13, R10, P1 ;  /* 0x0000000a0d0c7208 */ /* 0x000fe40000800000 */
[----:B------:R-:W-:Y:S02]  /*0400*/  FSEL R13, R15, R11, P1 ;  /* 0x0000000b0f0d7208 */ /* 0x000fe40000800000 */
[----:B------:R-:W-:Y:S02]  /*0410*/  FSEL R8, R10, R8, P1 ;  /* 0x000000080a087208 */ /* 0x000fe40000800000 */
[----:B------:R-:W-:Y:S02]  /*0420*/  FSEL R9, R11, R9, P1 ;  /* 0x000000090b097208 */ /* 0x000fe40000800000 */
[----:B----4-:R-:W-:-:S04]  /*0430*/  DSETP.GTU.AND P0, PT, R2, R12, PT ;  /* 0x0000000c0200722a */ /* 0x010fc80003f0c000 */
[C-C-:B------:R-:W-:Y:S02]  /*0440*/  DSETP.GE.AND P2, PT, R2.reuse, R8.reuse, PT ;  /* 0x000000080200722a */ /* 0x140fe40003f46000 */
[----:B------:R-:W-:-:S08]  /*0450*/  DSETP.GTU.AND P1, PT, R2, R8, PT ;  /* 0x000000080200722a */ /* 0x000fd00003f2c000 */
[----:B------:R-:W-:Y:S02]  /*0460*/  @!P0 FSEL R12, R12, R2, !P2 ;  /* 0x000000020c0c8208 */ /* 0x000fe40005000000 */
[----:B------:R-:W-:Y:S02]  /*0470*/  @!P0 FSEL R13, R13, R3, !P2 ;  /* 0x000000030d0d8208 */ /* 0x000fe40005000000 */
[----:B------:R-:W-:Y:S02]  /*0480*/  FSEL R10, R12, R8, P1 ;  /* 0x000000080c0a7208 */ /* 0x000fe40000800000 */
[----:B------:R-:W-:Y:S02]  /*0490*/  FSEL R11, R13, R9, P1 ;  /* 0x000000090d0b7208 */ /* 0x000fe40000800000 */
[----:B------:R-:W-:Y:S02]  /*04a0*/  FSEL R2, R8, R2, P1 ;  /* 0x0000000208027208 */ /* 0x000fe40000800000 */
[----:B------:R-:W-:-:S02]  /*04b0*/  FSEL R3, R9, R3, P1 ;  /* 0x0000000309037208 */ /* 0x000fc40000800000 */
[C---:B------:R-:W-:Y:S01]  /*04c0*/  DSETP.GTU.AND P0, PT, R4.reuse, R10, PT ;  /* 0x0000000a0400722a */ /* 0x040fe20003f0c000 */
[----:B------:R-:W0:Y:S03]  /*04d0*/  LDC.64 R8, c[0x0][0x388] ;  /* 0x0000e200ff087b82 */ /* 0x000e260000000a00 */
[C-C-:B------:R-:W-:Y:S02]  /*04e0*/  DSETP.GE.AND P2, PT, R4.reuse, R2.reuse, PT ;  /* 0x000000020400722a */ /* 0x140fe40003f46000 */
[----:B------:R-:W-:-:S08]  /*04f0*/  DSETP.GTU.AND P1, PT, R4, R2, PT ;  /* 0x000000020400722a */ /* 0x000fd00003f2c000 */
[----:B------:R-:W-:Y:S02]  /*0500*/  @!P0 FSEL R10, R10, R4, !P2 ;  /* 0x000000040a0a8208 */ /* 0x000fe40005000000 */
[----:B------:R-:W-:Y:S02]  /*0510*/  @!P0 FSEL R11, R11, R5, !P2 ;  /* 0x000000050b0b8208 */ /* 0x000fe40005000000 */
[----:B------:R-:W-:Y:S02]  /*0520*/  FSEL R2, R10, R2, P1 ;  /* 0x000000020a027208 */ /* 0x000fe40000800000 */
[----:B------:R-:W-:Y:S01]  /*0530*/  FSEL R3, R11, R3, P1 ;  /* 0x000000030b037208 */ /* 0x000fe20000800000 */
[----:B0-----:R-:W-:-:S05]  /*0540*/  IMAD.WIDE R8, R0, 0x8, R8 ;  /* 0x0000000800087825 */ /* 0x001fca00078e0208 */
[----:B------:R-:W-:-:S07]  /*0550*/  DADD R6, R6, R2 ;  /* 0x0000000006067229 */ /* 0x000fce0000000002 */
[----:B------:R1:W-:Y:S04]  /*0560*/  STG.E.64 desc[UR8][R8.64], R6 ;  /* 0x0000000608007986 */ /* 0x0003e8000c101b08 */
.L_x_12:
[----:B------:R-:W-:Y:S05]  /*0570*/  BSYNC.RECONVERGENT B0 ;  /* 0x0000000000007941 */ /* 0x000fea0003800200 */
.L_x_11:
[----:B------:R-:W-:Y:S06]  /*0580*/  BAR.SYNC.DEFER_BLOCKING 0x0 ;  /* 0x0000000000007b1d */ /* 0x000fec0000010000 */
[----:B------:R-:W-:Y:S05]  /*0590*/  EXIT ;  /* 0x000000000000794d */ /* 0x000fea0003800000 */
.L_x_13:
        /* <DEDUP_REMOVED lines=14> */
.L_x_16:


//--------------------- .nv.shared._Z12verificationPdi --------------------------
	.section	.nv.shared._Z12verificationPdi,"aw",@nobits
	.sectionflags	@""
	.align	16
	.zero		1024


//--------------------- .nv.shared.reserved.0     --------------------------
	.section	.nv.shared.reserved.0,"aw",@nobits
	.weak		__nv_reservedSMEM_offset_0_alias
	.size		__nv_reservedSMEM_offset_0_alias, 0, 64
	.other		__nv_reservedSMEM_offset_0_alias,@"STO_CUDA_RESERVED_SHARED STV_DEFAULT"
__nv_reservedSMEM_offset_0_alias:
	.zero		0
	.zero		64


//--------------------- .nv.shared._Z6reducePdiiS_ --------------------------
	.section	.nv.shared._Z6reducePdiiS_,"aw",@nobits
	.sectionflags	@""
	.align	16
	.zero		1024


//--------------------- .nv.shared._Z4calciPdS_   --------------------------
	.section	.nv.shared._Z4calciPdS_,"aw",@nobits
	.sectionflags	@""
	.align	16
	.zero		1024


//--------------------- .nv.constant0._Z12verificationPdi --------------------------
	.section	.nv.constant0._Z12verificationPdi,"a",@progbits
	.sectionflags	@""
	.align	4
.nv.constant0._Z12verificationPdi:
	.zero		908


//--------------------- .nv.constant0._Z6reducePdiiS_ --------------------------
	.section	.nv.constant0._Z6reducePdiiS_,"a",@progbits
	.sectionflags	@""
	.align	4
.nv.constant0._Z6reducePdiiS_:
	.zero		920


//--------------------- .nv.constant0._Z4calciPdS_ --------------------------
	.section	.nv.constant0._Z4calciPdS_,"a",@progbits
	.sectionflags	@""
	.align	4
.nv.constant0._Z4calciPdS_:
	.zero		920


//--------------------- SYMBOLS --------------------------

	.type		.nv.reservedSmem.offset0,@object
	.size		.nv.reservedSmem.offset0,0x4
	.type		.nv.reservedSmem.cap,@object
	.size		.nv.reservedSmem.cap,0x4
